//
// Generated by NVIDIA NVVM Compiler
//
// Compiler Build ID: CL-36424714
// Cuda compilation tools, release 13.0, V13.0.88
// Based on NVVM 20.0.0
//

.version 9.0
.target sm_100
.address_size 64

	// .globl	_Z10gpu_squarePfS_

.visible .entry _Z10gpu_squarePfS_(
	.param .u64 .ptr .align 1 _Z10gpu_squarePfS__param_0,
	.param .u64 .ptr .align 1 _Z10gpu_squarePfS__param_1
)
{
	.reg .b32 	%r<2>;
	.reg .b32 	%f<3>;
	.reg .b64 	%rd<8>;

	ld.param.u64 	%rd1, [_Z10gpu_squarePfS__param_0];
	ld.param.u64 	%rd2, [_Z10gpu_squarePfS__param_1];
	cvta.to.global.u64 	%rd3, %rd2;
	cvta.to.global.u64 	%rd4, %rd1;
	mov.u32 	%r1, %tid.x;
	mul.wide.u32 	%rd5, %r1, 4;
	add.s64 	%rd6, %rd4, %rd5;
	ld.global.f32 	%f1, [%rd6];
	mul.f32 	%f2, %f1, %f1;
	add.s64 	%rd7, %rd3, %rd5;
	st.global.f32 	[%rd7], %f2;
	ret;

}


// ===== COMPILED SASS (sm_100) =====

	.target	sm_100

	.elftype	@"ET_EXEC"


//--------------------- .note.nv.tkinfo           --------------------------
	.section	.note.nv.tkinfo,"",@"SHT_NOTE"
	.sectionflags	@"SHF_NOTE_NV_TKINFO"
	.tkinfo
        /*0018*/ 	.word	0x00000002
        /*0030*/ 	.string	""
        /*0030*/ 	.string	"ptxas"
        /*0030*/ 	.string	"Cuda compilation tools, release 13.0, V13.0.88"
        /*0030*/ 	.string	"Build cuda_13.0.r13.0/compiler.36424714_0"
        /*0030*/ 	.string	"-arch sm_100 -m 64 "



//--------------------- .note.nv.cuinfo           --------------------------
	.section	.note.nv.cuinfo,"",@"SHT_NOTE"
	.sectionflags	@"SHF_NOTE_NV_CUINFO"
        /*0018*/ 	.short	0x0002
        /*001a*/ 	.short	0x0064
        /*001c*/ 	.short	0x0082
	.zero		2


//--------------------- .nv.info                  --------------------------
	.section	.nv.info,"",@"SHT_CUDA_INFO"
	.align	4


	//----- nvinfo : EIATTR_REGCOUNT
	.align		4
        /*0000*/ 	.byte	0x04, 0x2f
        /*0002*/ 	.short	(.L_1 - .L_0)
	.align		4
.L_0:
        /*0004*/ 	.word	index@(_Z10gpu_squarePfS_)
        /*0008*/ 	.word	0x0000000a


	//----- nvinfo : EIATTR_FRAME_SIZE
	.align		4
.L_1:
        /*000c*/ 	.byte	0x04, 0x11
        /*000e*/ 	.short	(.L_3 - .L_2)
	.align		4
.L_2:
        /*0010*/ 	.word	index@(_Z10gpu_squarePfS_)
        /*0014*/ 	.word	0x00000000


	//----- nvinfo : EIATTR_MIN_STACK_SIZE
	.align		4
.L_3:
        /*0018*/ 	.byte	0x04, 0x12
        /*001a*/ 	.short	(.L_5 - .L_4)
	.align		4
.L_4:
        /*001c*/ 	.word	index@(_Z10gpu_squarePfS_)
        /*0020*/ 	.word	0x00000000
.L_5:


//--------------------- .nv.compat                --------------------------
	.section	.nv.compat,"",@"SHT_CUDA_COMPAT_INFO"
	.align	4
        /*0000*/ 	.byte	0x02, 0x09, 0x00, 0x00, 0x02, 0x02, 0x01, 0x00, 0x02, 0x05, 0x05, 0x00, 0x03, 0x07, 0x01, 0x01
        /*0010*/ 	.byte	0x02, 0x03, 0x00, 0x00, 0x02, 0x06, 0x01, 0x00, 0x04, 0x0b, 0x08, 0x00, 0x09, 0x00, 0x00, 0x00
        /*0020*/ 	.byte	0x00, 0x00, 0x00, 0x00


//--------------------- .nv.info._Z10gpu_squarePfS_ --------------------------
	.section	.nv.info._Z10gpu_squarePfS_,"",@"SHT_CUDA_INFO"
	.sectionflags	@""
	.align	4


	//----- nvinfo : EIATTR_CUDA_API_VERSION
	.align		4
        /*0000*/ 	.byte	0x04, 0x37
        /*0002*/ 	.short	(.L_7 - .L_6)
.L_6:
        /*0004*/ 	.word	0x00000082


	//----- nvinfo : EIATTR_KPARAM_INFO
	.align		4
.L_7:
        /*0008*/ 	.byte	0x04, 0x17
        /*000a*/ 	.short	(.L_9 - .L_8)
.L_8:
        /*000c*/ 	.word	0x00000000
        /*0010*/ 	.short	0x0001
        /*0012*/ 	.short	0x0008
        /*0014*/ 	.byte	0x00, 0xf5, 0x21, 0x00


	//----- nvinfo : EIATTR_KPARAM_INFO
	.align		4
.L_9:
        /*0018*/ 	.byte	0x04, 0x17
        /*001a*/ 	.short	(.L_11 - .L_10)
.L_10:
        /*001c*/ 	.word	0x00000000
        /*0020*/ 	.short	0x0000
        /*0022*/ 	.short	0x0000
        /*0024*/ 	.byte	0x00, 0xf5, 0x21, 0x00


	//----- nvinfo : EIATTR_SPARSE_MMA_MASK
	.align		4
.L_11:
        /*0028*/ 	.byte	0x03, 0x50
        /*002a*/ 	.short	0x0000


	//----- nvinfo : EIATTR_MAXREG_COUNT
	.align		4
        /*002c*/ 	.byte	0x03, 0x1b
        /*002e*/ 	.short	0x00ff


	//----- nvinfo : EIATTR_MERCURY_ISA_VERSION
	.align		4
        /*0030*/ 	.byte	0x03, 0x5f
        /*0032*/ 	.short	0x0101


	//----- nvinfo : EIATTR_VRC_CTA_INIT_COUNT
	.align		4
        /*0034*/ 	.byte	0x02, 0x4a
	.zero		1
	.zero		1


	//----- nvinfo : EIATTR_EXIT_INSTR_OFFSETS
	.align		4
        /*0038*/ 	.byte	0x04, 0x1c
        /*003a*/ 	.short	(.L_13 - .L_12)


	//   ....[0]....
.L_12:
        /*003c*/ 	.word	0x000000a0


	//----- nvinfo : EIATTR_CBANK_PARAM_SIZE
	.align		4
.L_13:
        /*0040*/ 	.byte	0x03, 0x19
        /*0042*/ 	.short	0x0010


	//----- nvinfo : EIATTR_PARAM_CBANK
	.align		4
        /*0044*/ 	.byte	0x04, 0x0a
        /*0046*/ 	.short	(.L_15 - .L_14)
	.align		4
.L_14:
        /*0048*/ 	.word	index@(.nv.constant0._Z10gpu_squarePfS_)
        /*004c*/ 	.short	0x0380
        /*004e*/ 	.short	0x0010


	//----- nvinfo : EIATTR_SW_WAR
	.align		4
.L_15:
        /*0050*/ 	.byte	0x04, 0x36
        /*0052*/ 	.short	(.L_17 - .L_16)
.L_16:
        /*0054*/ 	.word	0x00000008
.L_17:


//--------------------- .nv.callgraph             --------------------------
	.section	.nv.callgraph,"",@"SHT_CUDA_CALLGRAPH"
	.align	4
	.sectionentsize	8
	.align		4
        /*0000*/ 	.word	0x00000000
	.align		4
        /*0004*/ 	.word	0xffffffff
	.align		4
        /*0008*/ 	.word	0x00000000
	.align		4
        /*000c*/ 	.word	0xfffffffe
	.align		4
        /*0010*/ 	.word	0x00000000
	.align		4
        /*0014*/ 	.word	0xfffffffd
	.align		4
        /*0018*/ 	.word	0x00000000
	.align		4
        /*001c*/ 	.word	0xfffffffc


//--------------------- .text._Z10gpu_squarePfS_  --------------------------
	.section	.text._Z10gpu_squarePfS_,"ax",@progbits
	.align	128
        .global         _Z10gpu_squarePfS_
        .type           _Z10gpu_squarePfS_,@function
        .size           _Z10gpu_squarePfS_,(.L_x_1 - _Z10gpu_squarePfS_)
        .other          _Z10gpu_squarePfS_,@"STO_CUDA_ENTRY STV_DEFAULT"
_Z10gpu_squarePfS_:
.text._Z10gpu_squarePfS_:
[----:B------:R-:W-:Y:S01]  /*0000*/  LDC R1, c[0x0][0x37c] ;  /* 0x0000df00ff017b82 */ /* 0x000fe20000000800 */
[----:B------:R-:W0:Y:S07]  /*0010*/  S2R R7, SR_TID.X ;  /* 0x0000000000077919 */ /* 0x000e2e0000002100 */
[----:B------:R-:W0:Y:S01]  /*0020*/  LDC.64 R2, c[0x0][0x380] ;  /* 0x0000e000ff027b82 */ /* 0x000e220000000a00 */
[----:B------:R-:W1:Y:S07]  /*0030*/  LDCU.64 UR4, c[0x0][0x358] ;  /* 0x00006b00ff0477ac */ /* 0x000e6e0008000a00 */
[----:B------:R-:W2:Y:S01]  /*0040*/  LDC.64 R4, c[0x0][0x388] ;  /* 0x0000e200ff047b82 */ /* 0x000ea20000000a00 */
[----:B0-----:R-:W-:-:S06]  /*0050*/  IMAD.WIDE.U32 R2, R7, 0x4, R2 ;  /* 0x0000000407027825 */ /* 0x001fcc00078e0002 */
[----:B-1----:R-:W3:Y:S01]  /*0060*/  LDG.E R2, desc[UR4][R2.64] ;  /* 0x0000000402027981 */ /* 0x002ee2000c1e1900 */
[----:B--2---:R-:W-:-:S04]  /*0070*/  IMAD.WIDE.U32 R4, R7, 0x4, R4 ;  /* 0x0000000407047825 */ /* 0x004fc800078e0004 */
[----:B---3--:R-:W-:-:S05]  /*0080*/  FMUL R7, R2, R2 ;  /* 0x0000000202077220 */ /* 0x008fca0000400000 */
[----:B------:R-:W-:Y:S01]  /*0090*/  STG.E desc[UR4][R4.64], R7 ;  /* 0x0000000704007986 */ /* 0x000fe2000c101904 */
[----:B------:R-:W-:Y:S05]  /*00a0*/  EXIT ;  /* 0x000000000000794d */ /* 0x000fea0003800000 */
.L_x_0:
[----:B------:R-:W-:-:S00]  /*00b0*/  BRA `(.L_x_0) ;  /* 0xfffffffc00fc7947 */ /* 0x000fc0000383ffff */
[----:B------:R-:W-:-:S00]  /*00c0*/  NOP ;  /* 0x0000000000007918 */ /* 0x000fc00000000000 */
        /* <DEDUP_REMOVED lines=11> */
.L_x_1:


//--------------------- .nv.shared.reserved.0     --------------------------
	.section	.nv.shared.reserved.0,"aw",@nobits
	.weak		__nv_reservedSMEM_offset_0_alias
	.size		__nv_reservedSMEM_offset_0_alias, 0, 64
	.other		__nv_reservedSMEM_offset_0_alias,@"STO_CUDA_RESERVED_SHARED STV_DEFAULT"
__nv_reservedSMEM_offset_0_alias:
	.zero		0
	.zero		64


//--------------------- .nv.constant0._Z10gpu_squarePfS_ --------------------------
	.section	.nv.constant0._Z10gpu_squarePfS_,"a",@progbits
	.sectionflags	@""
	.align	4
.nv.constant0._Z10gpu_squarePfS_:
	.zero		912


//--------------------- SYMBOLS --------------------------

	.type		.nv.reservedSmem.offset0,@object
	.size		.nv.reservedSmem.offset0,0x4
